//
// Generated by NVIDIA NVVM Compiler
//
// Compiler Build ID: CL-36424714
// Cuda compilation tools, release 13.0, V13.0.88
// Based on NVVM 20.0.0
//

.version 9.0
.target sm_100
.address_size 64

	// .globl	mymatmul_kernel0
// _ZZ16mymatmul_kernel0E11data_shared has been demoted
// _ZZ16mymatmul_kernel0E13kernel_shared has been demoted

.visible .entry mymatmul_kernel0(
	.param .u64 .ptr .align 1 mymatmul_kernel0_param_0,
	.param .u64 .ptr .align 1 mymatmul_kernel0_param_1,
	.param .u64 .ptr .align 1 mymatmul_kernel0_param_2
)
.maxntid 128
{
	.reg .pred 	%p<3>;
	.reg .b16 	%rs<3>;
	.reg .b32 	%r<52>;
	.reg .b32 	%f<130>;
	.reg .b64 	%rd<14>;
	// demoted variable
	.shared .align 4 .b8 _ZZ16mymatmul_kernel0E11data_shared[2048];
	// demoted variable
	.shared .align 4 .b8 _ZZ16mymatmul_kernel0E13kernel_shared[4096];
	ld.param.u64 	%rd4, [mymatmul_kernel0_param_0];
	ld.param.u64 	%rd5, [mymatmul_kernel0_param_1];
	cvta.to.global.u64 	%rd1, %rd4;
	cvta.to.global.u64 	%rd2, %rd5;
	mov.u32 	%r1, %ctaid.x;
	shl.b32 	%r15, %r1, 9;
	mov.u32 	%r2, %tid.x;
	or.b32  	%r16, %r15, %r2;
	shl.b32 	%r17, %r2, 6;
	and.b32  	%r18, %r17, 7168;
	and.b32  	%r19, %r16, 2147450895;
	or.b32  	%r3, %r19, %r18;
	or.b32  	%r20, %r17, %r2;
	shl.b32 	%r21, %r1, 6;
	and.b32  	%r4, %r21, 4032;
	and.b32  	%r22, %r20, 4159;
	or.b32  	%r5, %r22, %r4;
	cvt.u16.u32 	%rs1, %r2;
	and.b16  	%rs2, %rs1, 7;
	mul.wide.u16 	%r23, %rs2, 16;
	mov.u32 	%r24, _ZZ16mymatmul_kernel0E13kernel_shared;
	add.s32 	%r6, %r24, %r23;
	shl.b32 	%r25, %r2, 3;
	and.b32  	%r26, %r25, 960;
	mov.u32 	%r27, _ZZ16mymatmul_kernel0E11data_shared;
	add.s32 	%r28, %r26, %r27;
	add.s32 	%r7, %r28, 1024;
	mov.b32 	%r49, 0;
	mov.f32 	%f114, 0f00000000;
	mov.f32 	%f115, %f114;
	mov.f32 	%f116, %f114;
	mov.f32 	%f117, %f114;
	mov.f32 	%f118, %f114;
	mov.f32 	%f119, %f114;
	mov.f32 	%f120, %f114;
	mov.f32 	%f121, %f114;
	mov.f32 	%f122, %f114;
	mov.f32 	%f123, %f114;
	mov.f32 	%f124, %f114;
	mov.f32 	%f125, %f114;
	mov.f32 	%f126, %f114;
	mov.f32 	%f127, %f114;
	mov.f32 	%f128, %f114;
	mov.f32 	%f129, %f114;
$L__BB0_1:
	bar.sync 	0;
	shl.b32 	%r30, %r49, 4;
	add.s32 	%r31, %r3, %r30;
	mul.wide.u32 	%rd6, %r31, 4;
	add.s64 	%rd7, %rd1, %rd6;
	ld.global.nc.f32 	%f50, [%rd7];
	shl.b32 	%r32, %r2, 2;
	mov.u32 	%r33, _ZZ16mymatmul_kernel0E11data_shared;
	add.s32 	%r34, %r33, %r32;
	st.shared.f32 	[%r34], %f50;
	ld.global.nc.f32 	%f51, [%rd7+32768];
	st.shared.f32 	[%r34+512], %f51;
	ld.global.nc.f32 	%f52, [%rd7+65536];
	st.shared.f32 	[%r34+1024], %f52;
	ld.global.nc.f32 	%f53, [%rd7+98304];
	st.shared.f32 	[%r34+1536], %f53;
	shl.b32 	%r35, %r49, 16;
	or.b32  	%r36, %r5, %r35;
	mul.wide.u32 	%rd8, %r36, 4;
	add.s64 	%rd9, %rd2, %rd8;
	ld.global.nc.f32 	%f54, [%rd9];
	mov.u32 	%r37, _ZZ16mymatmul_kernel0E13kernel_shared;
	add.s32 	%r38, %r37, %r32;
	st.shared.f32 	[%r38], %f54;
	ld.global.nc.f32 	%f55, [%rd9+32768];
	st.shared.f32 	[%r38+512], %f55;
	ld.global.nc.f32 	%f56, [%rd9+65536];
	st.shared.f32 	[%r38+1024], %f56;
	ld.global.nc.f32 	%f57, [%rd9+98304];
	st.shared.f32 	[%r38+1536], %f57;
	ld.global.nc.f32 	%f58, [%rd9+131072];
	st.shared.f32 	[%r38+2048], %f58;
	ld.global.nc.f32 	%f59, [%rd9+163840];
	st.shared.f32 	[%r38+2560], %f59;
	ld.global.nc.f32 	%f60, [%rd9+196608];
	st.shared.f32 	[%r38+3072], %f60;
	ld.global.nc.f32 	%f61, [%rd9+229376];
	st.shared.f32 	[%r38+3584], %f61;
	bar.sync 	0;
	mov.b32 	%r51, 256;
	mov.u32 	%r50, %r7;
$L__BB0_2:
	ld.shared.f32 	%f62, [%r50+-1024];
	add.s32 	%r39, %r6, %r51;
	ld.shared.f32 	%f63, [%r39+-256];
	fma.rn.f32 	%f64, %f62, %f63, %f129;
	ld.shared.f32 	%f65, [%r39+-128];
	fma.rn.f32 	%f66, %f62, %f65, %f125;
	ld.shared.f32 	%f67, [%r50];
	fma.rn.f32 	%f68, %f67, %f63, %f121;
	fma.rn.f32 	%f69, %f67, %f65, %f117;
	ld.shared.f32 	%f70, [%r50+-1020];
	ld.shared.f32 	%f71, [%r39];
	fma.rn.f32 	%f129, %f70, %f71, %f64;
	ld.shared.f32 	%f72, [%r39+128];
	fma.rn.f32 	%f125, %f70, %f72, %f66;
	ld.shared.f32 	%f73, [%r50+4];
	fma.rn.f32 	%f121, %f73, %f71, %f68;
	fma.rn.f32 	%f117, %f73, %f72, %f69;
	ld.shared.f32 	%f74, [%r39+-252];
	fma.rn.f32 	%f75, %f62, %f74, %f128;
	ld.shared.f32 	%f76, [%r39+-124];
	fma.rn.f32 	%f77, %f62, %f76, %f124;
	fma.rn.f32 	%f78, %f67, %f74, %f120;
	fma.rn.f32 	%f79, %f67, %f76, %f116;
	ld.shared.f32 	%f80, [%r39+4];
	fma.rn.f32 	%f128, %f70, %f80, %f75;
	ld.shared.f32 	%f81, [%r39+132];
	fma.rn.f32 	%f124, %f70, %f81, %f77;
	fma.rn.f32 	%f120, %f73, %f80, %f78;
	fma.rn.f32 	%f116, %f73, %f81, %f79;
	ld.shared.f32 	%f82, [%r39+-248];
	fma.rn.f32 	%f83, %f62, %f82, %f127;
	ld.shared.f32 	%f84, [%r39+-120];
	fma.rn.f32 	%f85, %f62, %f84, %f123;
	fma.rn.f32 	%f86, %f67, %f82, %f119;
	fma.rn.f32 	%f87, %f67, %f84, %f115;
	ld.shared.f32 	%f88, [%r39+8];
	fma.rn.f32 	%f127, %f70, %f88, %f83;
	ld.shared.f32 	%f89, [%r39+136];
	fma.rn.f32 	%f123, %f70, %f89, %f85;
	fma.rn.f32 	%f119, %f73, %f88, %f86;
	fma.rn.f32 	%f115, %f73, %f89, %f87;
	ld.shared.f32 	%f90, [%r39+-244];
	fma.rn.f32 	%f91, %f62, %f90, %f126;
	ld.shared.f32 	%f92, [%r39+-116];
	fma.rn.f32 	%f93, %f62, %f92, %f122;
	fma.rn.f32 	%f94, %f67, %f90, %f118;
	fma.rn.f32 	%f95, %f67, %f92, %f114;
	ld.shared.f32 	%f96, [%r39+12];
	fma.rn.f32 	%f126, %f70, %f96, %f91;
	ld.shared.f32 	%f97, [%r39+140];
	fma.rn.f32 	%f122, %f70, %f97, %f93;
	fma.rn.f32 	%f118, %f73, %f96, %f94;
	fma.rn.f32 	%f114, %f73, %f97, %f95;
	add.s32 	%r51, %r51, 512;
	add.s32 	%r50, %r50, 8;
	setp.ne.s32 	%p1, %r51, 4352;
	@%p1 bra 	$L__BB0_2;
	add.s32 	%r49, %r49, 1;
	setp.ne.s32 	%p2, %r49, 64;
	@%p2 bra 	$L__BB0_1;
	ld.param.u64 	%rd13, [mymatmul_kernel0_param_2];
	shl.b32 	%r40, %r1, 11;
	and.b32  	%r41, %r40, 2147352576;
	shl.b32 	%r42, %r2, 9;
	and.b32  	%r43, %r42, 61440;
	or.b32  	%r44, %r41, %r43;
	or.b32  	%r45, %r44, %r4;
	shl.b32 	%r46, %r2, 2;
	and.b32  	%r47, %r46, 28;
	add.s32 	%r48, %r45, %r47;
	cvta.to.global.u64 	%rd10, %rd13;
	mul.wide.u32 	%rd11, %r48, 4;
	add.s64 	%rd12, %rd10, %rd11;
	st.global.f32 	[%rd12], %f129;
	st.global.f32 	[%rd12+128], %f125;
	st.global.f32 	[%rd12+262144], %f121;
	st.global.f32 	[%rd12+262272], %f117;
	st.global.f32 	[%rd12+4], %f128;
	st.global.f32 	[%rd12+132], %f124;
	st.global.f32 	[%rd12+262148], %f120;
	st.global.f32 	[%rd12+262276], %f116;
	st.global.f32 	[%rd12+8], %f127;
	st.global.f32 	[%rd12+136], %f123;
	st.global.f32 	[%rd12+262152], %f119;
	st.global.f32 	[%rd12+262280], %f115;
	st.global.f32 	[%rd12+12], %f126;
	st.global.f32 	[%rd12+140], %f122;
	st.global.f32 	[%rd12+262156], %f118;
	st.global.f32 	[%rd12+262284], %f114;
	ret;

}


// ===== COMPILED SASS (sm_100) =====

	.target	sm_100

	.elftype	@"ET_EXEC"


//--------------------- .note.nv.tkinfo           --------------------------
	.section	.note.nv.tkinfo,"",@"SHT_NOTE"
	.sectionflags	@"SHF_NOTE_NV_TKINFO"
	.tkinfo
        /*0018*/ 	.word	0x00000002
        /*0030*/ 	.string	""
        /*0030*/ 	.string	"ptxas"
        /*0030*/ 	.string	"Cuda compilation tools, release 13.0, V13.0.88"
        /*0030*/ 	.string	"Build cuda_13.0.r13.0/compiler.36424714_0"
        /*0030*/ 	.string	"-arch sm_100 -m 64 "



//--------------------- .note.nv.cuinfo           --------------------------
	.section	.note.nv.cuinfo,"",@"SHT_NOTE"
	.sectionflags	@"SHF_NOTE_NV_CUINFO"
        /*0018*/ 	.short	0x0002
        /*001a*/ 	.short	0x0064
        /*001c*/ 	.short	0x0082
	.zero		2


//--------------------- .nv.info                  --------------------------
	.section	.nv.info,"",@"SHT_CUDA_INFO"
	.align	4


	//----- nvinfo : EIATTR_REGCOUNT
	.align		4
        /*0000*/ 	.byte	0x04, 0x2f
        /*0002*/ 	.short	(.L_1 - .L_0)
	.align		4
.L_0:
        /*0004*/ 	.word	index@(mymatmul_kernel0)
        /*0008*/ 	.word	0x00000037


	//----- nvinfo : EIATTR_FRAME_SIZE
	.align		4
.L_1:
        /*000c*/ 	.byte	0x04, 0x11
        /*000e*/ 	.short	(.L_3 - .L_2)
	.align		4
.L_2:
        /*0010*/ 	.word	index@(mymatmul_kernel0)
        /*0014*/ 	.word	0x00000000


	//----- nvinfo : EIATTR_MIN_STACK_SIZE
	.align		4
.L_3:
        /*0018*/ 	.byte	0x04, 0x12
        /*001a*/ 	.short	(.L_5 - .L_4)
	.align		4
.L_4:
        /*001c*/ 	.word	index@(mymatmul_kernel0)
        /*0020*/ 	.word	0x00000000
.L_5:


//--------------------- .nv.compat                --------------------------
	.section	.nv.compat,"",@"SHT_CUDA_COMPAT_INFO"
	.align	4
        /*0000*/ 	.byte	0x02, 0x09, 0x00, 0x00, 0x02, 0x02, 0x01, 0x00, 0x02, 0x05, 0x05, 0x00, 0x03, 0x07, 0x01, 0x01
        /*0010*/ 	.byte	0x02, 0x03, 0x00, 0x00, 0x02, 0x06, 0x01, 0x00, 0x04, 0x0b, 0x08, 0x00, 0x09, 0x00, 0x00, 0x00
        /*0020*/ 	.byte	0x00, 0x00, 0x00, 0x00


//--------------------- .nv.info.mymatmul_kernel0 --------------------------
	.section	.nv.info.mymatmul_kernel0,"",@"SHT_CUDA_INFO"
	.sectionflags	@""
	.align	4


	//----- nvinfo : EIATTR_CUDA_API_VERSION
	.align		4
        /*0000*/ 	.byte	0x04, 0x37
        /*0002*/ 	.short	(.L_7 - .L_6)
.L_6:
        /*0004*/ 	.word	0x00000082


	//----- nvinfo : EIATTR_KPARAM_INFO
	.align		4
.L_7:
        /*0008*/ 	.byte	0x04, 0x17
        /*000a*/ 	.short	(.L_9 - .L_8)
.L_8:
        /*000c*/ 	.word	0x00000000
        /*0010*/ 	.short	0x0002
        /*0012*/ 	.short	0x0010
        /*0014*/ 	.byte	0x00, 0xf5, 0x21, 0x00


	//----- nvinfo : EIATTR_KPARAM_INFO
	.align		4
.L_9:
        /*0018*/ 	.byte	0x04, 0x17
        /*001a*/ 	.short	(.L_11 - .L_10)
.L_10:
        /*001c*/ 	.word	0x00000000
        /*0020*/ 	.short	0x0001
        /*0022*/ 	.short	0x0008
        /*0024*/ 	.byte	0x00, 0xf5, 0x21, 0x00


	//----- nvinfo : EIATTR_KPARAM_INFO
	.align		4
.L_11:
        /*0028*/ 	.byte	0x04, 0x17
        /*002a*/ 	.short	(.L_13 - .L_12)
.L_12:
        /*002c*/ 	.word	0x00000000
        /*0030*/ 	.short	0x0000
        /*0032*/ 	.short	0x0000
        /*0034*/ 	.byte	0x00, 0xf5, 0x21, 0x00


	//----- nvinfo : EIATTR_SPARSE_MMA_MASK
	.align		4
.L_13:
        /*0038*/ 	.byte	0x03, 0x50
        /*003a*/ 	.short	0x0000


	//----- nvinfo : EIATTR_MAXREG_COUNT
	.align		4
        /*003c*/ 	.byte	0x03, 0x1b
        /*003e*/ 	.short	0x00ff


	//----- nvinfo : EIATTR_NUM_BARRIERS
	.align		4
        /*0040*/ 	.byte	0x02, 0x4c
        /*0042*/ 	.byte	0x01
	.zero		1


	//----- nvinfo : EIATTR_MERCURY_ISA_VERSION
	.align		4
        /*0044*/ 	.byte	0x03, 0x5f
        /*0046*/ 	.short	0x0101


	//----- nvinfo : EIATTR_VRC_CTA_INIT_COUNT
	.align		4
        /*0048*/ 	.byte	0x02, 0x4a
	.zero		1
	.zero		1


	//----- nvinfo : EIATTR_EXIT_INSTR_OFFSETS
	.align		4
        /*004c*/ 	.byte	0x04, 0x1c
        /*004e*/ 	.short	(.L_15 - .L_14)


	//   ....[0]....
.L_14:
        /*0050*/ 	.word	0x00001030


	//----- nvinfo : EIATTR_MAX_THREADS
	.align		4
.L_15:
        /*0054*/ 	.byte	0x04, 0x05
        /*0056*/ 	.short	(.L_17 - .L_16)
.L_16:
        /*0058*/ 	.word	0x00000080
        /*005c*/ 	.word	0x00000001
        /*0060*/ 	.word	0x00000001


	//----- nvinfo : EIATTR_CBANK_PARAM_SIZE
	.align		4
.L_17:
        /*0064*/ 	.byte	0x03, 0x19
        /*0066*/ 	.short	0x0018


	//----- nvinfo : EIATTR_PARAM_CBANK
	.align		4
        /*0068*/ 	.byte	0x04, 0x0a
        /*006a*/ 	.short	(.L_19 - .L_18)
	.align		4
.L_18:
        /*006c*/ 	.word	index@(.nv.constant0.mymatmul_kernel0)
        /*0070*/ 	.short	0x0380
        /*0072*/ 	.short	0x0018


	//----- nvinfo : EIATTR_SW_WAR
	.align		4
.L_19:
        /*0074*/ 	.byte	0x04, 0x36
        /*0076*/ 	.short	(.L_21 - .L_20)
.L_20:
        /*0078*/ 	.word	0x00000008
.L_21:


//--------------------- .nv.callgraph             --------------------------
	.section	.nv.callgraph,"",@"SHT_CUDA_CALLGRAPH"
	.align	4
	.sectionentsize	8
	.align		4
        /*0000*/ 	.word	0x00000000
	.align		4
        /*0004*/ 	.word	0xffffffff
	.align		4
        /*0008*/ 	.word	0x00000000
	.align		4
        /*000c*/ 	.word	0xfffffffe
	.align		4
        /*0010*/ 	.word	0x00000000
	.align		4
        /*0014*/ 	.word	0xfffffffd
	.align		4
        /*0018*/ 	.word	0x00000000
	.align		4
        /*001c*/ 	.word	0xfffffffc


//--------------------- .text.mymatmul_kernel0    --------------------------
	.section	.text.mymatmul_kernel0,"ax",@progbits
	.align	128
        .global         mymatmul_kernel0
        .type           mymatmul_kernel0,@function
        .size           mymatmul_kernel0,(.L_x_3 - mymatmul_kernel0)
        .other          mymatmul_kernel0,@"STO_CUDA_ENTRY STV_DEFAULT"
mymatmul_kernel0:
.text.mymatmul_kernel0:
[----:B------:R-:W-:Y:S01]  /*0000*/  LDC R1, c[0x0][0x37c] ;  /* 0x0000df00ff017b82 */ /* 0x000fe20000000800 */
[----:B------:R-:W0:Y:S01]  /*0010*/  S2R R7, SR_CgaCtaId ;  /* 0x0000000000077919 */ /* 0x000e220000008800 */
[----:B------:R-:W-:Y:S01]  /*0020*/  MOV R3, 0x400 ;  /* 0x0000040000037802 */ /* 0x000fe20000000f00 */
[----:B------:R-:W-:Y:S01]  /*0030*/  HFMA2 R45, -RZ, RZ, 0, 0 ;  /* 0x00000000ff2d7431 */ /* 0x000fe200000001ff */
[----:B------:R-:W-:Y:S01]  /*0040*/  CS2R R38, SRZ ;  /* 0x0000000000267805 */ /* 0x000fe2000001ff00 */
[----:B------:R-:W1:Y:S01]  /*0050*/  S2R R0, SR_CTAID.X ;  /* 0x0000000000007919 */ /* 0x000e620000002500 */
[----:B------:R-:W-:Y:S01]  /*0060*/  IADD3 R4, PT, PT, R3, 0x800, RZ ;  /* 0x0000080003047810 */ /* 0x000fe20007ffe0ff */
[----:B------:R-:W-:Y:S01]  /*0070*/  HFMA2 R21, -RZ, RZ, 0, 0 ;  /* 0x00000000ff157431 */ /* 0x000fe200000001ff */
[----:B------:R-:W-:Y:S01]  /*0080*/  MOV R35, RZ ;  /* 0x000000ff00237202 */ /* 0x000fe20000000f00 */
[----:B------:R-:W2:Y:S01]  /*0090*/  S2R R2, SR_TID.X ;  /* 0x0000000000027919 */ /* 0x000ea20000002100 */
[----:B------:R-:W-:Y:S01]  /*00a0*/  HFMA2 R27, -RZ, RZ, 0, 0 ;  /* 0x00000000ff1b7431 */ /* 0x000fe200000001ff */
[----:B------:R-:W-:-:S02]  /*00b0*/  CS2R R40, SRZ ;  /* 0x0000000000287805 */ /* 0x000fc4000001ff00 */
[----:B------:R-:W-:Y:S02]  /*00c0*/  MOV R33, RZ ;  /* 0x000000ff00217202 */ /* 0x000fe40000000f00 */
[----:B------:R-:W-:Y:S02]  /*00d0*/  CS2R R42, SRZ ;  /* 0x00000000002a7805 */ /* 0x000fe4000001ff00 */
[----:B------:R-:W-:Y:S02]  /*00e0*/  MOV R46, RZ ;  /* 0x000000ff002e7202 */ /* 0x000fe40000000f00 */
[----:B------:R-:W-:Y:S02]  /*00f0*/  CS2R R24, SRZ ;  /* 0x0000000000187805 */ /* 0x000fe4000001ff00 */
[----:B------:R-:W-:Y:S01]  /*0100*/  MOV R37, RZ ;  /* 0x000000ff00257202 */ /* 0x000fe20000000f00 */
[----:B------:R-:W3:Y:S01]  /*0110*/  LDCU.64 UR6, c[0x0][0x358] ;  /* 0x00006b00ff0677ac */ /* 0x000ee20008000a00 */
[----:B0-----:R-:W-:-:S02]  /*0120*/  LEA R9, R7, R3, 0x18 ;  /* 0x0000000307097211 */ /* 0x001fc400078ec0ff */
[----:B------:R-:W-:Y:S02]  /*0130*/  LEA R7, R7, R4, 0x18 ;  /* 0x0000000407077211 */ /* 0x000fe400078ec0ff */
[C---:B-1----:R-:W-:Y:S02]  /*0140*/  SHF.L.U32 R3, R0.reuse, 0x9, RZ ;  /* 0x0000000900037819 */ /* 0x042fe400000006ff */
[----:B------:R-:W-:Y:S02]  /*0150*/  SHF.L.U32 R4, R0, 0x6, RZ ;  /* 0x0000000600047819 */ /* 0x000fe400000006ff */
[C---:B--2---:R-:W-:Y:S02]  /*0160*/  SHF.L.U32 R5, R2.reuse, 0x6, RZ ;  /* 0x0000000602057819 */ /* 0x044fe400000006ff */
[----:B------:R-:W-:Y:S02]  /*0170*/  SHF.L.U32 R8, R2, 0x3, RZ ;  /* 0x0000000302087819 */ /* 0x000fe400000006ff */
[----:B------:R-:W-:-:S02]  /*0180*/  LOP3.LUT R34, R3, 0x7fff800f, R2, 0xc8, !PT ;  /* 0x7fff800f03227812 */ /* 0x000fc400078ec802 */
[----:B------:R-:W-:Y:S02]  /*0190*/  LOP3.LUT R4, R4, 0xfc0, RZ, 0xc0, !PT ;  /* 0x00000fc004047812 */ /* 0x000fe400078ec0ff */
[----:B------:R-:W-:Y:S02]  /*01a0*/  LOP3.LUT R3, R5, 0x103f, R2, 0xc8, !PT ;  /* 0x0000103f05037812 */ /* 0x000fe400078ec802 */
[----:B------:R-:W-:Y:S02]  /*01b0*/  LOP3.LUT R6, R2, 0x7, RZ, 0xc0, !PT ;  /* 0x0000000702067812 */ /* 0x000fe400078ec0ff */
[----:B------:R-:W-:Y:S02]  /*01c0*/  LOP3.LUT R8, R8, 0x3c0, RZ, 0xc0, !PT ;  /* 0x000003c008087812 */ /* 0x000fe400078ec0ff */
[----:B------:R-:W-:Y:S01]  /*01d0*/  LOP3.LUT R32, R3, R4, RZ, 0xfc, !PT ;  /* 0x0000000403207212 */ /* 0x000fe200078efcff */
[----:B------:R-:W-:Y:S01]  /*01e0*/  HFMA2 R3, -RZ, RZ, 0, 0 ;  /* 0x00000000ff037431 */ /* 0x000fe200000001ff */
[----:B------:R-:W-:Y:S01]  /*01f0*/  LEA R6, R6, R7, 0x4 ;  /* 0x0000000706067211 */ /* 0x000fe200078e20ff */
[----:B------:R-:W-:Y:S01]  /*0200*/  HFMA2 R7, -RZ, RZ, 0, 0 ;  /* 0x00000000ff077431 */ /* 0x000fe200000001ff */
[----:B------:R-:W-:-:S02]  /*0210*/  LOP3.LUT R34, R34, 0x1c00, R5, 0xf8, !PT ;  /* 0x00001c0022227812 */ /* 0x000fc400078ef805 */
[----:B---3--:R-:W-:-:S07]  /*0220*/  IADD3 R5, PT, PT, R8, 0x400, R9 ;  /* 0x0000040008057810 */ /* 0x008fce0007ffe009 */
.L_x_1:
[----:B------:R-:W0:Y:S01]  /*0230*/  LDC.64 R10, c[0x0][0x380] ;  /* 0x0000e000ff0a7b82 */ /* 0x000e220000000a00 */
[C---:B------:R-:W-:Y:S02]  /*0240*/  LEA R13, R3.reuse, R34, 0x4 ;  /* 0x00000022030d7211 */ /* 0x040fe400078e20ff */
[----:B------:R-:W-:-:S05]  /*0250*/  LEA R15, R3, R32, 0x10 ;  /* 0x00000020030f7211 */ /* 0x000fca00078e80ff */
[----:B------:R-:W1:Y:S01]  /*0260*/  LDC.64 R8, c[0x0][0x388] ;  /* 0x0000e200ff087b82 */ /* 0x000e620000000a00 */
[----:B0-----:R-:W-:-:S05]  /*0270*/  IMAD.WIDE.U32 R10, R13, 0x4, R10 ;  /* 0x000000040d0a7825 */ /* 0x001fca00078e000a */
[----:B------:R-:W2:Y:S01]  /*0280*/  LDG.E.CONSTANT R4, desc[UR6][R10.64] ;  /* 0x000000060a047981 */ /* 0x000ea2000c1e9900 */
[----:B-1----:R-:W-:-:S03]  /*0290*/  IMAD.WIDE.U32 R8, R15, 0x4, R8 ;  /* 0x000000040f087825 */ /* 0x002fc600078e0008 */
[----:B------:R-:W3:Y:S04]  /*02a0*/  LDG.E.CONSTANT R12, desc[UR6][R10.64+0x8000] ;  /* 0x008000060a0c7981 */ /* 0x000ee8000c1e9900 */
[----:B------:R-:W4:Y:S04]  /*02b0*/  LDG.E.CONSTANT R14, desc[UR6][R10.64+0x10000] ;  /* 0x010000060a0e7981 */ /* 0x000f28000c1e9900 */
[----:B------:R0:W5:Y:S04]  /*02c0*/  LDG.E.CONSTANT R16, desc[UR6][R10.64+0x18000] ;  /* 0x018000060a107981 */ /* 0x000168000c1e9900 */
[----:B------:R-:W5:Y:S04]  /*02d0*/  LDG.E.CONSTANT R13, desc[UR6][R8.64] ;  /* 0x00000006080d7981 */ /* 0x000f68000c1e9900 */
[----:B------:R-:W5:Y:S04]  /*02e0*/  LDG.E.CONSTANT R15, desc[UR6][R8.64+0x8000] ;  /* 0x00800006080f7981 */ /* 0x000f68000c1e9900 */
[----:B------:R-:W5:Y:S04]  /*02f0*/  LDG.E.CONSTANT R17, desc[UR6][R8.64+0x10000] ;  /* 0x0100000608117981 */ /* 0x000f68000c1e9900 */
[----:B------:R-:W5:Y:S04]  /*0300*/  LDG.E.CONSTANT R19, desc[UR6][R8.64+0x18000] ;  /* 0x0180000608137981 */ /* 0x000f68000c1e9900 */
[----:B------:R-:W5:Y:S04]  /*0310*/  LDG.E.CONSTANT R23, desc[UR6][R8.64+0x20000] ;  /* 0x0200000608177981 */ /* 0x000f68000c1e9900 */
[----:B------:R-:W5:Y:S04]  /*0320*/  LDG.E.CONSTANT R29, desc[UR6][R8.64+0x28000] ;  /* 0x02800006081d7981 */ /* 0x000f68000c1e9900 */
[----:B------:R-:W5:Y:S04]  /*0330*/  LDG.E.CONSTANT R31, desc[UR6][R8.64+0x30000] ;  /* 0x03000006081f7981 */ /* 0x000f68000c1e9900 */
[----:B------:R-:W5:Y:S01]  /*0340*/  LDG.E.CONSTANT R47, desc[UR6][R8.64+0x38000] ;  /* 0x03800006082f7981 */ /* 0x000f62000c1e9900 */
[----:B------:R-:W1:Y:S01]  /*0350*/  S2UR UR5, SR_CgaCtaId ;  /* 0x00000000000579c3 */ /* 0x000e620000008800 */
[----:B------:R-:W-:-:S02]  /*0360*/  UMOV UR4, 0x400 ;  /* 0x0000040000047882 */ /* 0x000fc40000000000 */
[----:B-1----:R-:W-:Y:S02]  /*0370*/  ULEA UR8, UR5, UR4, 0x18 ;  /* 0x0000000405087291 */ /* 0x002fe4000f8ec0ff */
[----:B------:R-:W-:-:S04]  /*0380*/  UIADD3 UR4, UPT, UPT, UR4, 0x800, URZ ;  /* 0x0000080004047890 */ /* 0x000fc8000fffe0ff */
[----:B------:R-:W-:Y:S01]  /*0390*/  ULEA UR4, UR5, UR4, 0x18 ;  /* 0x0000000405047291 */ /* 0x000fe2000f8ec0ff */
[C---:B0-----:R-:W-:Y:S01]  /*03a0*/  LEA R11, R2.reuse, UR8, 0x2 ;  /* 0x00000008020b7c11 */ /* 0x041fe2000f8e10ff */
[----:B------:R-:W-:Y:S04]  /*03b0*/  BAR.SYNC.DEFER_BLOCKING 0x0 ;  /* 0x0000000000007b1d */ /* 0x000fe80000010000 */
[----:B------:R-:W-:Y:S02]  /*03c0*/  LEA R10, R2, UR4, 0x2 ;  /* 0x00000004020a7c11 */ /* 0x000fe4000f8e10ff */
[----:B------:R-:W-:Y:S01]  /*03d0*/  IADD3 R3, PT, PT, R3, 0x1, RZ ;  /* 0x0000000103037810 */ /* 0x000fe20007ffe0ff */
[----:B------:R-:W-:-:S03]  /*03e0*/  UMOV UR4, 0x100 ;  /* 0x0000010000047882 */ /* 0x000fc60000000000 */
[----:B------:R-:W-:Y:S01]  /*03f0*/  ISETP.NE.AND P0, PT, R3, 0x40, PT ;  /* 0x000000400300780c */ /* 0x000fe20003f05270 */
[----:B--2---:R0:W-:Y:S04]  /*0400*/  STS [R11], R4 ;  /* 0x000000040b007388 */ /* 0x0041e80000000800 */
[----:B---3--:R1:W-:Y:S04]  /*0410*/  STS [R11+0x200], R12 ;  /* 0x0002000c0b007388 */ /* 0x0083e80000000800 */
[----:B----4-:R1:W-:Y:S04]  /*0420*/  STS [R11+0x400], R14 ;  /* 0x0004000e0b007388 */ /* 0x0103e80000000800 */
[----:B-----5:R1:W-:Y:S04]  /*0430*/  STS [R11+0x600], R16 ;  /* 0x000600100b007388 */ /* 0x0203e80000000800 */
[----:B------:R1:W-:Y:S04]  /*0440*/  STS [R10], R13 ;  /* 0x0000000d0a007388 */ /* 0x0003e80000000800 */
[----:B------:R1:W-:Y:S04]  /*0450*/  STS [R10+0x200], R15 ;  /* 0x0002000f0a007388 */ /* 0x0003e80000000800 */
[----:B------:R1:W-:Y:S04]  /*0460*/  STS [R10+0x400], R17 ;  /* 0x000400110a007388 */ /* 0x0003e80000000800 */
[----:B------:R1:W-:Y:S04]  /*0470*/  STS [R10+0x600], R19 ;  /* 0x000600130a007388 */ /* 0x0003e80000000800 */
[----:B------:R1:W-:Y:S04]  /*0480*/  STS [R10+0x800], R23 ;  /* 0x000800170a007388 */ /* 0x0003e80000000800 */
[----:B------:R1:W-:Y:S04]  /*0490*/  STS [R10+0xa00], R29 ;  /* 0x000a001d0a007388 */ /* 0x0003e80000000800 */
[----:B------:R1:W-:Y:S04]  /*04a0*/  STS [R10+0xc00], R31 ;  /* 0x000c001f0a007388 */ /* 0x0003e80000000800 */
[----:B------:R1:W-:Y:S01]  /*04b0*/  STS [R10+0xe00], R47 ;  /* 0x000e002f0a007388 */ /* 0x0003e20000000800 */
[----:B0-----:R-:W-:Y:S01]  /*04c0*/  MOV R4, R5 ;  /* 0x0000000500047202 */ /* 0x001fe20000000f00 */
[----:B------:R-:W-:Y:S06]  /*04d0*/  BAR.SYNC.DEFER_BLOCKING 0x0 ;  /* 0x0000000000007b1d */ /* 0x000fec0000010000 */
.L_x_0:
[----:B-1----:R-:W-:Y:S04]  /*04e0*/  LDS.128 R12, [R6+UR4+-0x100] ;  /* 0xffff0004060c7984 */ /* 0x002fe80008000c00 */
[----:B------:R-:W0:Y:S04]  /*04f0*/  LDS.128 R8, [R4] ;  /* 0x0000000004087984 */ /* 0x000e280000000c00 */
[----:B------:R-:W1:Y:S04]  /*0500*/  LDS.128 R28, [R4+-0x400] ;  /* 0xfffc0000041c7984 */ /* 0x000e680000000c00 */
[----:B------:R-:W2:Y:S01]  /*0510*/  LDS.128 R16, [R6+UR4+-0x80] ;  /* 0xffff800406107984 */ /* 0x000ea20008000c00 */
[----:B0-----:R-:W-:Y:S01]  /*0520*/  FFMA R36, R8, R13, R21 ;  /* 0x0000000d08247223 */ /* 0x001fe20000000015 */
[----:B------:R-:W-:-:S02]  /*0530*/  FFMA R26, R12, R8, R43 ;  /* 0x000000080c1a7223 */ /* 0x000fc4000000002b */
[----:B------:R-:W0:Y:S01]  /*0540*/  LDS.128 R20, [R6+UR4] ;  /* 0x0000000406147984 */ /* 0x000e220008000c00 */
[----:B------:R-:W-:Y:S01]  /*0550*/  FFMA R33, R8, R14, R33 ;  /* 0x0000000e08217223 */ /* 0x000fe20000000021 */
[C---:B-1----:R-:W-:Y:S01]  /*0560*/  FFMA R7, R28.reuse, R12, R7 ;  /* 0x0000000c1c077223 */ /* 0x042fe20000000007 */
[C---:B------:R-:W-:Y:S01]  /*0570*/  FFMA R24, R28.reuse, R13, R24 ;  /* 0x0000000d1c187223 */ /* 0x040fe20000000018 */
[C---:B------:R-:W-:Y:S01]  /*0580*/  FFMA R25, R28.reuse, R14, R25 ;  /* 0x0000000e1c197223 */ /* 0x040fe20000000019 */
[-C--:B------:R-:W-:Y:S01]  /*0590*/  FFMA R38, R28, R15.reuse, R38 ;  /* 0x0000000f1c267223 */ /* 0x080fe20000000026 */
[----:B------:R-:W-:Y:S01]  /*05a0*/  FFMA R40, R8, R15, R40 ;  /* 0x0000000f08287223 */ /* 0x000fe20000000028 */
[----:B--2---:R-:W-:Y:S01]  /*05b0*/  FFMA R37, R28, R16, R37 ;  /* 0x000000101c257223 */ /* 0x004fe20000000025 */
[----:B------:R-:W1:Y:S01]  /*05c0*/  LDS.128 R12, [R6+UR4+0x80] ;  /* 0x00008004060c7984 */ /* 0x000e620008000c00 */
[----:B------:R-:W-:Y:S01]  /*05d0*/  FFMA R44, R16, R8, R41 ;  /* 0x00000008102c7223 */ /* 0x000fe20000000029 */
[-C--:B------:R-:W-:Y:S01]  /*05e0*/  FFMA R42, R28, R17.reuse, R42 ;  /* 0x000000111c2a7223 */ /* 0x080fe2000000002a */
[----:B------:R-:W-:Y:S01]  /*05f0*/  FFMA R45, R8, R17, R45 ;  /* 0x00000011082d7223 */ /* 0x000fe2000000002d */
[-C--:B------:R-:W-:Y:S01]  /*0600*/  FFMA R27, R28, R18.reuse, R27 ;  /* 0x000000121c1b7223 */ /* 0x080fe2000000001b */
[----:B------:R-:W-:Y:S01]  /*0610*/  FFMA R35, R8, R18, R35 ;  /* 0x0000001208237223 */ /* 0x000fe20000000023 */
[-C--:B------:R-:W-:Y:S01]  /*0620*/  FFMA R28, R28, R19.reuse, R46 ;  /* 0x000000131c1c7223 */ /* 0x080fe2000000002e */
[----:B------:R-:W-:-:S02]  /*0630*/  FFMA R8, R8, R19, R39 ;  /* 0x0000001308087223 */ /* 0x000fc40000000027 */
[----:B------:R-:W2:Y:S01]  /*0640*/  LDS.128 R16, [R6+UR4+0x100] ;  /* 0x0001000406107984 */ /* 0x000ea20008000c00 */
[C---:B0-----:R-:W-:Y:S01]  /*0650*/  FFMA R7, R20.reuse, R29, R7 ;  /* 0x0000001d14077223 */ /* 0x041fe20000000007 */
[----:B------:R-:W-:Y:S01]  /*0660*/  FFMA R41, R20, R9, R26 ;  /* 0x0000000914297223 */ /* 0x000fe2000000001a */
[-C--:B------:R-:W-:Y:S01]  /*0670*/  FFMA R43, R29, R21.reuse, R24 ;  /* 0x000000151d2b7223 */ /* 0x080fe20000000018 */
[----:B------:R-:W-:Y:S01]  /*0680*/  FFMA R36, R9, R21, R36 ;  /* 0x0000001509247223 */ /* 0x000fe20000000024 */
[-C--:B------:R-:W-:Y:S01]  /*0690*/  FFMA R39, R29, R22.reuse, R25 ;  /* 0x000000161d277223 */ /* 0x080fe20000000019 */
[----:B------:R-:W-:Y:S01]  /*06a0*/  FFMA R33, R9, R22, R33 ;  /* 0x0000001609217223 */ /* 0x000fe20000000021 */
[-C--:B------:R-:W-:Y:S01]  /*06b0*/  FFMA R38, R29, R23.reuse, R38 ;  /* 0x000000171d267223 */ /* 0x080fe20000000026 */
[----:B------:R-:W-:Y:S01]  /*06c0*/  FFMA R40, R9, R23, R40 ;  /* 0x0000001709287223 */ /* 0x000fe20000000028 */
[C---:B-1----:R-:W-:Y:S01]  /*06d0*/  FFMA R37, R12.reuse, R29, R37 ;  /* 0x0000001d0c257223 */ /* 0x042fe20000000025 */
[----:B------:R-:W0:Y:S01]  /*06e0*/  LDS.128 R20, [R6+UR4+0x180] ;  /* 0x0001800406147984 */ /* 0x000e220008000c00 */
[----:B------:R-:W-:Y:S01]  /*06f0*/  FFMA R44, R12, R9, R44 ;  /* 0x000000090c2c7223 */ /* 0x000fe2000000002c */
[-C--:B------:R-:W-:Y:S01]  /*0700*/  FFMA R42, R29, R13.reuse, R42 ;  /* 0x0000000d1d2a7223 */ /* 0x080fe2000000002a */
[----:B------:R-:W-:Y:S01]  /*0710*/  FFMA R45, R9, R13, R45 ;  /* 0x0000000d092d7223 */ /* 0x000fe2000000002d */
[-C--:B------:R-:W-:Y:S01]  /*0720*/  FFMA R46, R29, R14.reuse, R27 ;  /* 0x0000000e1d2e7223 */ /* 0x080fe2000000001b */
[----:B------:R-:W-:Y:S01]  /*0730*/  FFMA R35, R9, R14, R35 ;  /* 0x0000000e09237223 */ /* 0x000fe20000000023 */
[-C--:B------:R-:W-:Y:S01]  /*0740*/  FFMA R28, R29, R15.reuse, R28 ;  /* 0x0000000f1d1c7223 */ /* 0x080fe2000000001c */
[----:B------:R-:W-:Y:S01]  /*0750*/  FFMA R8, R9, R15, R8 ;  /* 0x0000000f09087223 */ /* 0x000fe20000000008 */
[----:B------:R-:W1:Y:S01]  /*0760*/  LDS.128 R24, [R6+UR4+0x200] ;  /* 0x0002000406187984 */ /* 0x000e620008000c00 */
[----:B--2---:R-:W-:Y:S01]  /*0770*/  FFMA R7, R16, R30, R7 ;  /* 0x0000001e10077223 */ /* 0x004fe20000000007 */
[-C--:B------:R-:W-:Y:S01]  /*0780*/  FFMA R48, R30, R17.reuse, R43 ;  /* 0x000000111e307223 */ /* 0x080fe2000000002b */
[----:B------:R-:W-:Y:S01]  /*0790*/  FFMA R36, R10, R17, R36 ;  /* 0x000000110a247223 */ /* 0x000fe20000000024 */
[----:B------:R-:W2:Y:S01]  /*07a0*/  LDS.128 R12, [R6+UR4+0x280] ;  /* 0x00028004060c7984 */ /* 0x000ea20008000c00 */
[-C--:B------:R-:W-:Y:S01]  /*07b0*/  FFMA R39, R30, R18.reuse, R39 ;  /* 0x000000121e277223 */ /* 0x080fe20000000027 */
[----:B------:R-:W-:Y:S01]  /*07c0*/  FFMA R33, R10, R18, R33 ;  /* 0x000000120a217223 */ /* 0x000fe20000000021 */
[----:B------:R-:W-:Y:S01]  /*07d0*/  FFMA R16, R16, R10, R41 ;  /* 0x0000000a10107223 */ /* 0x000fe20000000029 */
[-C--:B------:R-:W-:Y:S01]  /*07e0*/  FFMA R18, R30, R19.reuse, R38 ;  /* 0x000000131e127223 */ /* 0x080fe20000000026 */
[----:B------:R-:W-:Y:S01]  /*07f0*/  FFMA R40, R10, R19, R40 ;  /* 0x000000130a287223 */ /* 0x000fe20000000028 */
[C---:B0-----:R-:W-:Y:S01]  /*0800*/  FFMA R17, R20.reuse, R30, R37 ;  /* 0x0000001e14117223 */ /* 0x041fe20000000025 */
[----:B------:R-:W-:Y:S01]  /*0810*/  FFMA R44, R20, R10, R44 ;  /* 0x0000000a142c7223 */ /* 0x000fe2000000002c */
[C---:B------:R-:W-:Y:S01]  /*0820*/  FFMA R38, R10.reuse, R21, R45 ;  /* 0x000000150a267223 */ /* 0x040fe2000000002d */
[CC--:B------:R-:W-:Y:S01]  /*0830*/  FFMA R35, R10.reuse, R22.reuse, R35 ;  /* 0x000000160a237223 */ /* 0x0c0fe20000000023 */
[----:B------:R-:W-:Y:S01]  /*0840*/  FFMA R8, R10, R23, R8 ;  /* 0x000000170a087223 */ /* 0x000fe20000000008 */
[C---:B------:R-:W-:Y:S01]  /*0850*/  FFMA R42, R30.reuse, R21, R42 ;  /* 0x000000151e2a7223 */ /* 0x040fe2000000002a */
[C---:B------:R-:W-:Y:S01]  /*0860*/  FFMA R9, R30.reuse, R22, R46 ;  /* 0x000000161e097223 */ /* 0x040fe2000000002e */
[----:B------:R-:W-:Y:S01]  /*0870*/  FFMA R28, R30, R23, R28 ;  /* 0x000000171e1c7223 */ /* 0x000fe2000000001c */
[C---:B-1----:R-:W-:Y:S01]  /*0880*/  FFMA R7, R24.reuse, R31, R7 ;  /* 0x0000001f18077223 */ /* 0x042fe20000000007 */
[----:B------:R-:W-:Y:S01]  /*0890*/  FFMA R37, R24, R11, R16 ;  /* 0x0000000b18257223 */ /* 0x000fe20000000010 */
[-C--:B------:R-:W-:Y:S01]  /*08a0*/  FFMA R48, R31, R25.reuse, R48 ;  /* 0x000000191f307223 */ /* 0x080fe20000000030 */
[----:B------:R-:W-:Y:S01]  /*08b0*/  FFMA R41, R11, R25, R36 ;  /* 0x000000190b297223 */ /* 0x000fe20000000024 */
[-C--:B------:R-:W-:Y:S01]  /*08c0*/  FFMA R39, R31, R26.reuse, R39 ;  /* 0x0000001a1f277223 */ /* 0x080fe20000000027 */
[----:B------:R-:W-:Y:S01]  /*08d0*/  FFMA R33, R11, R26, R33 ;  /* 0x0000001a0b217223 */ /* 0x000fe20000000021 */
[-C--:B------:R-:W-:Y:S01]  /*08e0*/  FFMA R10, R31, R27.reuse, R18 ;  /* 0x0000001b1f0a7223 */ /* 0x080fe20000000012 */
[----:B------:R-:W-:Y:S01]  /*08f0*/  FFMA R40, R11, R27, R40 ;  /* 0x0000001b0b287223 */ /* 0x000fe20000000028 */
[C---:B--2---:R-:W-:Y:S01]  /*0900*/  FFMA R43, R12.reuse, R31, R17 ;  /* 0x0000001f0c2b7223 */ /* 0x044fe20000000011 */
[----:B------:R-:W-:Y:S01]  /*0910*/  LDS.128 R20, [R4+-0x3f0] ;  /* 0xfffc100004147984 */ /* 0x000fe20000000c00 */
[----:B------:R-:W-:Y:S01]  /*0920*/  FFMA R47, R12, R11, R44 ;  /* 0x0000000b0c2f7223 */ /* 0x000fe2000000002c */
[C---:B------:R-:W-:Y:S01]  /*0930*/  FFMA R42, R31.reuse, R13, R42 ;  /* 0x0000000d1f2a7223 */ /* 0x040fe2000000002a */
[CC--:B------:R-:W-:Y:S01]  /*0940*/  FFMA R45, R31.reuse, R14.reuse, R9 ;  /* 0x0000000e1f2d7223 */ /* 0x0c0fe20000000009 */
[----:B------:R-:W0:Y:S01]  /*0950*/  LDS.128 R24, [R6+UR4+0x300] ;  /* 0x0003000406187984 */ /* 0x000e220008000c00 */
[----:B------:R-:W-:Y:S01]  /*0960*/  FFMA R36, R31, R15, R28 ;  /* 0x0000000f1f247223 */ /* 0x000fe2000000001c */
[C---:B------:R-:W-:Y:S01]  /*0970*/  FFMA R49, R11.reuse, R13, R38 ;  /* 0x0000000d0b317223 */ /* 0x040fe20000000026 */
[C---:B------:R-:W-:Y:S01]  /*0980*/  FFMA R35, R11.reuse, R14, R35 ;  /* 0x0000000e0b237223 */ /* 0x040fe20000000023 */
[----:B------:R1:W2:Y:S01]  /*0990*/  LDS.128 R16, [R4+0x10] ;  /* 0x0000100004107984 */ /* 0x0002a20000000c00 */
[----:B------:R-:W-:-:S03]  /*09a0*/  FFMA R44, R11, R15, R8 ;  /* 0x0000000f0b2c7223 */ /* 0x000fc60000000008 */
[----:B------:R-:W3:Y:S04]  /*09b0*/  LDS.128 R28, [R6+UR4+0x380] ;  /* 0x00038004061c7984 */ /* 0x000ee80008000c00 */
[----:B------:R-:W4:Y:S01]  /*09c0*/  LDS.128 R12, [R6+UR4+0x400] ;  /* 0x00040004060c7984 */ /* 0x000f220008000c00 */
[----:B-1----:R-:W-:Y:S01]  /*09d0*/  IADD3 R4, PT, PT, R4, 0x20, RZ ;  /* 0x0000002004047810 */ /* 0x002fe20007ffe0ff */
[C---:B0-----:R-:W-:Y:S01]  /*09e0*/  FFMA R7, R20.reuse, R24, R7 ;  /* 0x0000001814077223 */ /* 0x041fe20000000007 */
[C---:B------:R-:W-:Y:S01]  /*09f0*/  FFMA R48, R20.reuse, R25, R48 ;  /* 0x0000001914307223 */ /* 0x040fe20000000030 */
[C---:B------:R-:W-:Y:S01]  /*0a00*/  FFMA R39, R20.reuse, R26, R39 ;  /* 0x0000001a14277223 */ /* 0x040fe20000000027 */
[----:B------:R-:W-:Y:S01]  /*0a10*/  FFMA R50, R20, R27, R10 ;  /* 0x0000001b14327223 */ /* 0x000fe2000000000a */
[----:B--2---:R-:W-:Y:S01]  /*0a20*/  FFMA R38, R24, R16, R37 ;  /* 0x0000001018267223 */ /* 0x004fe20000000025 */
[C---:B------:R-:W-:Y:S01]  /*0a30*/  FFMA R46, R16.reuse, R25, R41 ;  /* 0x00000019102e7223 */ /* 0x040fe20000000029 */
[C---:B------:R-:W-:Y:S01]  /*0a40*/  FFMA R33, R16.reuse, R26, R33 ;  /* 0x0000001a10217223 */ /* 0x040fe20000000021 */
[----:B------:R-:W-:Y:S01]  /*0a50*/  FFMA R40, R16, R27, R40 ;  /* 0x0000001b10287223 */ /* 0x000fe20000000028 */
[----:B------:R-:W0:Y:S01]  /*0a60*/  LDS.128 R8, [R6+UR4+0x480] ;  /* 0x0004800406087984 */ /* 0x000e220008000c00 */
[C---:B---3--:R-:W-:Y:S01]  /*0a70*/  FFMA R43, R20.reuse, R28, R43 ;  /* 0x0000001c142b7223 */ /* 0x048fe2000000002b */
[-C--:B------:R-:W-:Y:S01]  /*0a80*/  FFMA R42, R20, R29.reuse, R42 ;  /* 0x0000001d142a7223 */ /* 0x080fe2000000002a */
[----:B------:R-:W-:Y:S01]  /*0a90*/  FFMA R52, R16, R29, R49 ;  /* 0x0000001d10347223 */ /* 0x000fe20000000031 */
[----:B------:R-:W1:Y:S01]  /*0aa0*/  LDS.128 R24, [R6+UR4+0x500] ;  /* 0x0005000406187984 */ /* 0x000e620008000c00 */
[-C--:B------:R-:W-:Y:S01]  /*0ab0*/  FFMA R36, R20, R31.reuse, R36 ;  /* 0x0000001f14247223 */ /* 0x080fe20000000024 */
[----:B------:R-:W-:Y:S01]  /*0ac0*/  FFMA R44, R16, R31, R44 ;  /* 0x0000001f102c7223 */ /* 0x000fe2000000002c */
[----:B------:R-:W-:Y:S01]  /*0ad0*/  FFMA R28, R28, R16, R47 ;  /* 0x000000101c1c7223 */ /* 0x000fe2000000002f */
[-C--:B------:R-:W-:Y:S01]  /*0ae0*/  FFMA R45, R20, R30.reuse, R45 ;  /* 0x0000001e142d7223 */ /* 0x080fe2000000002d */
[----:B------:R-:W-:Y:S01]  /*0af0*/  FFMA R35, R16, R30, R35 ;  /* 0x0000001e10237223 */ /* 0x000fe20000000023 */
[C---:B----4-:R-:W-:Y:S01]  /*0b00*/  FFMA R7, R12.reuse, R21, R7 ;  /* 0x000000150c077223 */ /* 0x050fe20000000007 */
        /* <DEDUP_REMOVED lines=17> */
[----:B------:R-:W-:Y:S01]  /*0c20*/  FFMA R16, R24, R18, R29 ;  /* 0x0000001218107223 */ /* 0x000fe2000000001d */
[----:B------:R-:W0:Y:S01]  /*0c30*/  LDS.128 R8, [R6+UR4+0x600] ;  /* 0x0006000406087984 */ /* 0x000e220008000c00 */
[-C--:B------:R-:W-:Y:S01]  /*0c40*/  FFMA R24, R22, R25.reuse, R31 ;  /* 0x0000001916187223 */ /* 0x080fe2000000001f */
[----:B------:R-:W-:Y:S01]  /*0c50*/  FFMA R20, R18, R25, R37 ;  /* 0x0000001912147223 */ /* 0x000fe20000000025 */
[-C--:B------:R-:W-:Y:S01]  /*0c60*/  FFMA R39, R22, R26.reuse, R39 ;  /* 0x0000001a16277223 */ /* 0x080fe20000000027 */
[----:B------:R-:W1:Y:S01]  /*0c70*/  LDS.128 R28, [R6+UR4+0x680] ;  /* 0x00068004061c7984 */ /* 0x000e620008000c00 */
[----:B------:R-:W-:Y:S01]  /*0c80*/  UIADD3 UR4, UPT, UPT, UR4, 0x800, URZ ;  /* 0x0000080004047890 */ /* 0x000fe2000fffe0ff */
[----:B------:R-:W-:Y:S01]  /*0c90*/  FFMA R33, R18, R26, R33 ;  /* 0x0000001a12217223 */ /* 0x000fe20000000021 */
[-C--:B------:R-:W-:Y:S01]  /*0ca0*/  FFMA R50, R22, R27.reuse, R50 ;  /* 0x0000001b16327223 */ /* 0x080fe20000000032 */
[----:B------:R-:W-:Y:S01]  /*0cb0*/  FFMA R40, R18, R27, R40 ;  /* 0x0000001b12287223 */ /* 0x000fe20000000028 */
[----:B------:R-:W-:Y:S01]  /*0cc0*/  UISETP.NE.AND UP0, UPT, UR4, 0x1100, UPT ;  /* 0x000011000400788c */ /* 0x000fe2000bf05270 */
[C---:B--2---:R-:W-:Y:S01]  /*0cd0*/  FFMA R37, R12.reuse, R22, R43 ;  /* 0x000000160c257223 */ /* 0x044fe2000000002b */
[----:B------:R-:W-:Y:S01]  /*0ce0*/  FFMA R12, R12, R18, R41 ;  /* 0x000000120c0c7223 */ /* 0x000fe20000000029 */
[-C--:B------:R-:W-:Y:S01]  /*0cf0*/  FFMA R42, R22, R13.reuse, R47 ;  /* 0x0000000d162a7223 */ /* 0x080fe2000000002f */
[----:B------:R-:W-:Y:S01]  /*0d00*/  FFMA R26, R18, R13, R49 ;  /* 0x0000000d121a7223 */ /* 0x000fe20000000031 */
[-C--:B------:R-:W-:Y:S01]  /*0d10*/  FFMA R27, R22, R14.reuse, R45 ;  /* 0x0000000e161b7223 */ /* 0x080fe2000000002d */
[----:B------:R-:W-:Y:S01]  /*0d20*/  FFMA R35, R18, R14, R35 ;  /* 0x0000000e12237223 */ /* 0x000fe20000000023 */
[-C--:B------:R-:W-:Y:S01]  /*0d30*/  FFMA R36, R22, R15.reuse, R36 ;  /* 0x0000000f16247223 */ /* 0x080fe20000000024 */
[----:B------:R-:W-:Y:S01]  /*0d40*/  FFMA R44, R18, R15, R44 ;  /* 0x0000000f122c7223 */ /* 0x000fe2000000002c */
[CC--:B0-----:R-:W-:Y:S01]  /*0d50*/  FFMA R25, R23.reuse, R10.reuse, R39 ;  /* 0x0000000a17197223 */ /* 0x0c1fe20000000027 */
[C---:B------:R-:W-:Y:S01]  /*0d60*/  FFMA R7, R8.reuse, R23, R7 ;  /* 0x0000001708077223 */ /* 0x040fe20000000007 */
[----:B------:R-:W-:Y:S01]  /*0d70*/  FFMA R43, R8, R19, R16 ;  /* 0x00000013082b7223 */ /* 0x000fe20000000010 */
[-C--:B------:R-:W-:Y:S01]  /*0d80*/  FFMA R24, R23, R9.reuse, R24 ;  /* 0x0000000917187223 */ /* 0x080fe20000000018 */
[C---:B------:R-:W-:Y:S01]  /*0d90*/  FFMA R21, R19.reuse, R9, R20 ;  /* 0x0000000913157223 */ /* 0x040fe20000000014 */
[----:B------:R-:W-:Y:S01]  /*0da0*/  FFMA R33, R19, R10, R33 ;  /* 0x0000000a13217223 */ /* 0x000fe20000000021 */
[-C--:B------:R-:W-:Y:S01]  /*0db0*/  FFMA R38, R23, R11.reuse, R50 ;  /* 0x0000000b17267223 */ /* 0x080fe20000000032 */
        /* <DEDUP_REMOVED lines=9> */
[----:B------:R-:W-:Y:S06]  /*0e50*/  BRA.U UP0, `(.L_x_0) ;  /* 0xfffffff500a07547 */ /* 0x000fec000b83ffff */
[----:B------:R-:W-:Y:S05]  /*0e60*/  @P0 BRA `(.L_x_1) ;  /* 0xfffffff000f00947 */ /* 0x000fea000383ffff */
[----:B------:R-:W0:Y:S01]  /*0e70*/  LDC.64 R4, c[0x0][0x390] ;  /* 0x0000e400ff047b82 */ /* 0x000e220000000a00 */
[----:B------:R-:W-:Y:S02]  /*0e80*/  SHF.L.U32 R3, R0, 0xb, RZ ;  /* 0x0000000b00037819 */ /* 0x000fe400000006ff */
[----:B------:R-:W-:Y:S02]  /*0e90*/  SHF.L.U32 R6, R2, 0x9, RZ ;  /* 0x0000000902067819 */ /* 0x000fe400000006ff */
[----:B------:R-:W-:Y:S02]  /*0ea0*/  LOP3.LUT R3, R3, 0x7ffe0000, RZ, 0xc0, !PT ;  /* 0x7ffe000003037812 */ /* 0x000fe400078ec0ff */
[----:B------:R-:W-:Y:S02]  /*0eb0*/  SHF.L.U32 R0, R0, 0x6, RZ ;  /* 0x0000000600007819 */ /* 0x000fe400000006ff */
[----:B------:R-:W-:Y:S02]  /*0ec0*/  LOP3.LUT R3, R3, 0xf000, R6, 0xf8, !PT ;  /* 0x0000f00003037812 */ /* 0x000fe400078ef806 */
[----:B------:R-:W-:-:S02]  /*0ed0*/  SHF.L.U32 R2, R2, 0x2, RZ ;  /* 0x0000000202027819 */ /* 0x000fc400000006ff */
[----:B------:R-:W-:Y:S02]  /*0ee0*/  LOP3.LUT R0, R0, 0xfc0, RZ, 0xc0, !PT ;  /* 0x00000fc000007812 */ /* 0x000fe400078ec0ff */
[----:B------:R-:W-:Y:S02]  /*0ef0*/  LOP3.LUT R2, R2, 0x1c, RZ, 0xc0, !PT ;  /* 0x0000001c02027812 */ /* 0x000fe400078ec0ff */
[----:B------:R-:W-:-:S04]  /*0f00*/  LOP3.LUT R3, R3, R0, RZ, 0xfc, !PT ;  /* 0x0000000003037212 */ /* 0x000fc800078efcff */
[----:B------:R-:W-:-:S05]  /*0f10*/  IADD3 R3, PT, PT, R3, R2, RZ ;  /* 0x0000000203037210 */ /* 0x000fca0007ffe0ff */
[----:B0-----:R-:W-:-:S05]  /*0f20*/  IMAD.WIDE.U32 R4, R3, 0x4, R4 ;  /* 0x0000000403047825 */ /* 0x001fca00078e0004 */
[----:B------:R-:W-:Y:S04]  /*0f30*/  STG.E desc[UR6][R4.64], R7 ;  /* 0x0000000704007986 */ /* 0x000fe8000c101906 */
        /* <DEDUP_REMOVED lines=14> */
[----:B------:R-:W-:Y:S01]  /*1020*/  STG.E desc[UR6][R4.64+0x4008c], R39 ;  /* 0x04008c2704007986 */ /* 0x000fe2000c101906 */
[----:B------:R-:W-:Y:S05]  /*1030*/  EXIT ;  /* 0x000000000000794d */ /* 0x000fea0003800000 */
.L_x_2:
[----:B------:R-:W-:-:S00]  /*1040*/  BRA `(.L_x_2) ;  /* 0xfffffffc00fc7947 */ /* 0x000fc0000383ffff */
[----:B------:R-:W-:-:S00]  /*1050*/  NOP ;  /* 0x0000000000007918 */ /* 0x000fc00000000000 */
        /* <DEDUP_REMOVED lines=10> */
.L_x_3:


//--------------------- .nv.shared.mymatmul_kernel0 --------------------------
	.section	.nv.shared.mymatmul_kernel0,"aw",@nobits
	.sectionflags	@""
	.align	4
.nv.shared.mymatmul_kernel0:
	.zero		7168


//--------------------- .nv.shared.reserved.0     --------------------------
	.section	.nv.shared.reserved.0,"aw",@nobits
	.weak		__nv_reservedSMEM_offset_0_alias
	.size		__nv_reservedSMEM_offset_0_alias, 0, 64
	.other		__nv_reservedSMEM_offset_0_alias,@"STO_CUDA_RESERVED_SHARED STV_DEFAULT"
__nv_reservedSMEM_offset_0_alias:
	.zero		0
	.zero		64


//--------------------- .nv.constant0.mymatmul_kernel0 --------------------------
	.section	.nv.constant0.mymatmul_kernel0,"a",@progbits
	.sectionflags	@""
	.align	4
.nv.constant0.mymatmul_kernel0:
	.zero		920


//--------------------- SYMBOLS --------------------------

	.type		.nv.reservedSmem.offset0,@object
	.size		.nv.reservedSmem.offset0,0x4
	.type		.nv.reservedSmem.cap,@object
	.size		.nv.reservedSmem.cap,0x4
